//
// Generated by NVIDIA NVVM Compiler
//
// Compiler Build ID: CL-36424714
// Cuda compilation tools, release 13.0, V13.0.88
// Based on NVVM 20.0.0
//

.version 9.0
.target sm_100
.address_size 64

	// .globl	_Z10initializePiS_ii

.visible .entry _Z10initializePiS_ii(
	.param .u64 .ptr .align 1 _Z10initializePiS_ii_param_0,
	.param .u64 .ptr .align 1 _Z10initializePiS_ii_param_1,
	.param .u32 _Z10initializePiS_ii_param_2,
	.param .u32 _Z10initializePiS_ii_param_3
)
{
	.reg .pred 	%p<3>;
	.reg .b32 	%r<9>;
	.reg .b32 	%f<2>;
	.reg .b64 	%rd<8>;

	ld.param.u64 	%rd1, [_Z10initializePiS_ii_param_0];
	ld.param.u64 	%rd2, [_Z10initializePiS_ii_param_1];
	ld.param.u32 	%r3, [_Z10initializePiS_ii_param_2];
	ld.param.u32 	%r2, [_Z10initializePiS_ii_param_3];
	mov.u32 	%r4, %tid.x;
	mov.u32 	%r5, %ctaid.x;
	mov.u32 	%r6, %ntid.x;
	mad.lo.s32 	%r1, %r5, %r6, %r4;
	setp.ge.s32 	%p1, %r1, %r3;
	@%p1 bra 	$L__BB0_2;
	cvta.to.global.u64 	%rd3, %rd1;
	cvta.to.global.u64 	%rd4, %rd2;
	setp.eq.s32 	%p2, %r1, %r2;
	selp.f32 	%f1, 0f00000000, 0f7F800000, %p2;
	cvt.rzi.s32.f32 	%r7, %f1;
	mul.wide.s32 	%rd5, %r1, 4;
	add.s64 	%rd6, %rd3, %rd5;
	st.global.u32 	[%rd6], %r7;
	add.s64 	%rd7, %rd4, %rd5;
	mov.b32 	%r8, 0;
	st.global.u32 	[%rd7], %r8;
$L__BB0_2:
	ret;

}
	// .globl	_Z5relaxP4EdgePiS1_i
.visible .entry _Z5relaxP4EdgePiS1_i(
	.param .u64 .ptr .align 1 _Z5relaxP4EdgePiS1_i_param_0,
	.param .u64 .ptr .align 1 _Z5relaxP4EdgePiS1_i_param_1,
	.param .u64 .ptr .align 1 _Z5relaxP4EdgePiS1_i_param_2,
	.param .u32 _Z5relaxP4EdgePiS1_i_param_3
)
{
	.reg .pred 	%p<3>;
	.reg .b32 	%r<12>;
	.reg .b64 	%rd<15>;

	ld.param.u64 	%rd2, [_Z5relaxP4EdgePiS1_i_param_0];
	ld.param.u64 	%rd3, [_Z5relaxP4EdgePiS1_i_param_1];
	ld.param.u64 	%rd4, [_Z5relaxP4EdgePiS1_i_param_2];
	ld.param.u32 	%r5, [_Z5relaxP4EdgePiS1_i_param_3];
	mov.u32 	%r6, %tid.x;
	mov.u32 	%r7, %ctaid.x;
	mov.u32 	%r8, %ntid.x;
	mad.lo.s32 	%r1, %r7, %r8, %r6;
	setp.ge.s32 	%p1, %r1, %r5;
	@%p1 bra 	$L__BB1_3;
	cvta.to.global.u64 	%rd5, %rd3;
	cvta.to.global.u64 	%rd6, %rd2;
	mul.wide.s32 	%rd7, %r1, 12;
	add.s64 	%rd8, %rd6, %rd7;
	ld.global.u32 	%r2, [%rd8];
	ld.global.u32 	%r3, [%rd8+4];
	ld.global.u32 	%r9, [%rd8+8];
	mul.wide.s32 	%rd9, %r3, 4;
	add.s64 	%rd1, %rd5, %rd9;
	ld.global.u32 	%r10, [%rd1];
	mul.wide.s32 	%rd10, %r2, 4;
	add.s64 	%rd11, %rd5, %rd10;
	ld.global.u32 	%r11, [%rd11];
	add.s32 	%r4, %r11, %r9;
	setp.le.s32 	%p2, %r10, %r4;
	@%p2 bra 	$L__BB1_3;
	st.global.u32 	[%rd1], %r4;
	cvta.to.global.u64 	%rd12, %rd4;
	add.s64 	%rd14, %rd12, %rd9;
	st.global.u32 	[%rd14], %r2;
$L__BB1_3:
	ret;

}


// ===== COMPILED SASS (sm_100) =====

	.target	sm_100

	.elftype	@"ET_EXEC"


//--------------------- .note.nv.tkinfo           --------------------------
	.section	.note.nv.tkinfo,"",@"SHT_NOTE"
	.sectionflags	@"SHF_NOTE_NV_TKINFO"
	.tkinfo
        /*0018*/ 	.word	0x00000002
        /*0030*/ 	.string	""
        /*0030*/ 	.string	"ptxas"
        /*0030*/ 	.string	"Cuda compilation tools, release 13.0, V13.0.88"
        /*0030*/ 	.string	"Build cuda_13.0.r13.0/compiler.36424714_0"
        /*0030*/ 	.string	"-arch sm_100 -m 64 "



//--------------------- .note.nv.cuinfo           --------------------------
	.section	.note.nv.cuinfo,"",@"SHT_NOTE"
	.sectionflags	@"SHF_NOTE_NV_CUINFO"
        /*0018*/ 	.short	0x0002
        /*001a*/ 	.short	0x0064
        /*001c*/ 	.short	0x0082
	.zero		2


//--------------------- .nv.info                  --------------------------
	.section	.nv.info,"",@"SHT_CUDA_INFO"
	.align	4


	//----- nvinfo : EIATTR_REGCOUNT
	.align		4
        /*0000*/ 	.byte	0x04, 0x2f
        /*0002*/ 	.short	(.L_1 - .L_0)
	.align		4
.L_0:
        /*0004*/ 	.word	index@(_Z10initializePiS_ii)
        /*0008*/ 	.word	0x0000000c


	//----- nvinfo : EIATTR_FRAME_SIZE
	.align		4
.L_1:
        /*000c*/ 	.byte	0x04, 0x11
        /*000e*/ 	.short	(.L_3 - .L_2)
	.align		4
.L_2:
        /*0010*/ 	.word	index@(_Z10initializePiS_ii)
        /*0014*/ 	.word	0x00000000


	//----- nvinfo : EIATTR_REGCOUNT
	.align		4
.L_3:
        /*0018*/ 	.byte	0x04, 0x2f
        /*001a*/ 	.short	(.L_5 - .L_4)
	.align		4
.L_4:
        /*001c*/ 	.word	index@(_Z5relaxP4EdgePiS1_i)
        /*0020*/ 	.word	0x00000010


	//----- nvinfo : EIATTR_FRAME_SIZE
	.align		4
.L_5:
        /*0024*/ 	.byte	0x04, 0x11
        /*0026*/ 	.short	(.L_7 - .L_6)
	.align		4
.L_6:
        /*0028*/ 	.word	index@(_Z5relaxP4EdgePiS1_i)
        /*002c*/ 	.word	0x00000000


	//----- nvinfo : EIATTR_MIN_STACK_SIZE
	.align		4
.L_7:
        /*0030*/ 	.byte	0x04, 0x12
        /*0032*/ 	.short	(.L_9 - .L_8)
	.align		4
.L_8:
        /*0034*/ 	.word	index@(_Z5relaxP4EdgePiS1_i)
        /*0038*/ 	.word	0x00000000


	//----- nvinfo : EIATTR_MIN_STACK_SIZE
	.align		4
.L_9:
        /*003c*/ 	.byte	0x04, 0x12
        /*003e*/ 	.short	(.L_11 - .L_10)
	.align		4
.L_10:
        /*0040*/ 	.word	index@(_Z10initializePiS_ii)
        /*0044*/ 	.word	0x00000000
.L_11:


//--------------------- .nv.compat                --------------------------
	.section	.nv.compat,"",@"SHT_CUDA_COMPAT_INFO"
	.align	4
        /*0000*/ 	.byte	0x02, 0x09, 0x00, 0x00, 0x02, 0x02, 0x01, 0x00, 0x02, 0x05, 0x05, 0x00, 0x03, 0x07, 0x01, 0x01
        /*0010*/ 	.byte	0x02, 0x03, 0x00, 0x00, 0x02, 0x06, 0x01, 0x00, 0x04, 0x0b, 0x08, 0x00, 0x09, 0x00, 0x00, 0x00
        /*0020*/ 	.byte	0x00, 0x00, 0x00, 0x00


//--------------------- .nv.info._Z5relaxP4EdgePiS1_i --------------------------
	.section	.nv.info._Z5relaxP4EdgePiS1_i,"",@"SHT_CUDA_INFO"
	.sectionflags	@""
	.align	4


	//----- nvinfo : EIATTR_CUDA_API_VERSION
	.align		4
        /*0000*/ 	.byte	0x04, 0x37
        /*0002*/ 	.short	(.L_13 - .L_12)
.L_12:
        /*0004*/ 	.word	0x00000082


	//----- nvinfo : EIATTR_KPARAM_INFO
	.align		4
.L_13:
        /*0008*/ 	.byte	0x04, 0x17
        /*000a*/ 	.short	(.L_15 - .L_14)
.L_14:
        /*000c*/ 	.word	0x00000000
        /*0010*/ 	.short	0x0003
        /*0012*/ 	.short	0x0018
        /*0014*/ 	.byte	0x00, 0xf0, 0x11, 0x00


	//----- nvinfo : EIATTR_KPARAM_INFO
	.align		4
.L_15:
        /*0018*/ 	.byte	0x04, 0x17
        /*001a*/ 	.short	(.L_17 - .L_16)
.L_16:
        /*001c*/ 	.word	0x00000000
        /*0020*/ 	.short	0x0002
        /*0022*/ 	.short	0x0010
        /*0024*/ 	.byte	0x00, 0xf5, 0x21, 0x00


	//----- nvinfo : EIATTR_KPARAM_INFO
	.align		4
.L_17:
        /*0028*/ 	.byte	0x04, 0x17
        /*002a*/ 	.short	(.L_19 - .L_18)
.L_18:
        /*002c*/ 	.word	0x00000000
        /*0030*/ 	.short	0x0001
        /*0032*/ 	.short	0x0008
        /*0034*/ 	.byte	0x00, 0xf5, 0x21, 0x00


	//----- nvinfo : EIATTR_KPARAM_INFO
	.align		4
.L_19:
        /*0038*/ 	.byte	0x04, 0x17
        /*003a*/ 	.short	(.L_21 - .L_20)
.L_20:
        /*003c*/ 	.word	0x00000000
        /*0040*/ 	.short	0x0000
        /*0042*/ 	.short	0x0000
        /*0044*/ 	.byte	0x00, 0xf5, 0x21, 0x00


	//----- nvinfo : EIATTR_SPARSE_MMA_MASK
	.align		4
.L_21:
        /*0048*/ 	.byte	0x03, 0x50
        /*004a*/ 	.short	0x0000


	//----- nvinfo : EIATTR_MAXREG_COUNT
	.align		4
        /*004c*/ 	.byte	0x03, 0x1b
        /*004e*/ 	.short	0x00ff


	//----- nvinfo : EIATTR_MERCURY_ISA_VERSION
	.align		4
        /*0050*/ 	.byte	0x03, 0x5f
        /*0052*/ 	.short	0x0101


	//----- nvinfo : EIATTR_VRC_CTA_INIT_COUNT
	.align		4
        /*0054*/ 	.byte	0x02, 0x4a
	.zero		1
	.zero		1


	//----- nvinfo : EIATTR_EXIT_INSTR_OFFSETS
	.align		4
        /*0058*/ 	.byte	0x04, 0x1c
        /*005a*/ 	.short	(.L_23 - .L_22)


	//   ....[0]....
.L_22:
        /*005c*/ 	.word	0x00000070


	//   ....[1]....
        /*0060*/ 	.word	0x00000150


	//   ....[2]....
        /*0064*/ 	.word	0x000001a0


	//----- nvinfo : EIATTR_CBANK_PARAM_SIZE
	.align		4
.L_23:
        /*0068*/ 	.byte	0x03, 0x19
        /*006a*/ 	.short	0x001c


	//----- nvinfo : EIATTR_PARAM_CBANK
	.align		4
        /*006c*/ 	.byte	0x04, 0x0a
        /*006e*/ 	.short	(.L_25 - .L_24)
	.align		4
.L_24:
        /*0070*/ 	.word	index@(.nv.constant0._Z5relaxP4EdgePiS1_i)
        /*0074*/ 	.short	0x0380
        /*0076*/ 	.short	0x001c


	//----- nvinfo : EIATTR_SW_WAR
	.align		4
.L_25:
        /*0078*/ 	.byte	0x04, 0x36
        /*007a*/ 	.short	(.L_27 - .L_26)
.L_26:
        /*007c*/ 	.word	0x00000008
.L_27:


//--------------------- .nv.info._Z10initializePiS_ii --------------------------
	.section	.nv.info._Z10initializePiS_ii,"",@"SHT_CUDA_INFO"
	.sectionflags	@""
	.align	4


	//----- nvinfo : EIATTR_CUDA_API_VERSION
	.align		4
        /*0000*/ 	.byte	0x04, 0x37
        /*0002*/ 	.short	(.L_29 - .L_28)
.L_28:
        /*0004*/ 	.word	0x00000082


	//----- nvinfo : EIATTR_KPARAM_INFO
	.align		4
.L_29:
        /*0008*/ 	.byte	0x04, 0x17
        /*000a*/ 	.short	(.L_31 - .L_30)
.L_30:
        /*000c*/ 	.word	0x00000000
        /*0010*/ 	.short	0x0003
        /*0012*/ 	.short	0x0014
        /*0014*/ 	.byte	0x00, 0xf0, 0x11, 0x00


	//----- nvinfo : EIATTR_KPARAM_INFO
	.align		4
.L_31:
        /*0018*/ 	.byte	0x04, 0x17
        /*001a*/ 	.short	(.L_33 - .L_32)
.L_32:
        /*001c*/ 	.word	0x00000000
        /*0020*/ 	.short	0x0002
        /*0022*/ 	.short	0x0010
        /*0024*/ 	.byte	0x00, 0xf0, 0x11, 0x00


	//----- nvinfo : EIATTR_KPARAM_INFO
	.align		4
.L_33:
        /*0028*/ 	.byte	0x04, 0x17
        /*002a*/ 	.short	(.L_35 - .L_34)
.L_34:
        /*002c*/ 	.word	0x00000000
        /*0030*/ 	.short	0x0001
        /*0032*/ 	.short	0x0008
        /*0034*/ 	.byte	0x00, 0xf5, 0x21, 0x00


	//----- nvinfo : EIATTR_KPARAM_INFO
	.align		4
.L_35:
        /*0038*/ 	.byte	0x04, 0x17
        /*003a*/ 	.short	(.L_37 - .L_36)
.L_36:
        /*003c*/ 	.word	0x00000000
        /*0040*/ 	.short	0x0000
        /*0042*/ 	.short	0x0000
        /*0044*/ 	.byte	0x00, 0xf5, 0x21, 0x00


	//----- nvinfo : EIATTR_SPARSE_MMA_MASK
	.align		4
.L_37:
        /*0048*/ 	.byte	0x03, 0x50
        /*004a*/ 	.short	0x0000


	//----- nvinfo : EIATTR_MAXREG_COUNT
	.align		4
        /*004c*/ 	.byte	0x03, 0x1b
        /*004e*/ 	.short	0x00ff


	//----- nvinfo : EIATTR_MERCURY_ISA_VERSION
	.align		4
        /*0050*/ 	.byte	0x03, 0x5f
        /*0052*/ 	.short	0x0101


	//----- nvinfo : EIATTR_VRC_CTA_INIT_COUNT
	.align		4
        /*0054*/ 	.byte	0x02, 0x4a
	.zero		1
	.zero		1


	//----- nvinfo : EIATTR_EXIT_INSTR_OFFSETS
	.align		4
        /*0058*/ 	.byte	0x04, 0x1c
        /*005a*/ 	.short	(.L_39 - .L_38)


	//   ....[0]....
.L_38:
        /*005c*/ 	.word	0x00000070


	//   ....[1]....
        /*0060*/ 	.word	0x00000130


	//----- nvinfo : EIATTR_CBANK_PARAM_SIZE
	.align		4
.L_39:
        /*0064*/ 	.byte	0x03, 0x19
        /*0066*/ 	.short	0x0018


	//----- nvinfo : EIATTR_PARAM_CBANK
	.align		4
        /*0068*/ 	.byte	0x04, 0x0a
        /*006a*/ 	.short	(.L_41 - .L_40)
	.align		4
.L_40:
        /*006c*/ 	.word	index@(.nv.constant0._Z10initializePiS_ii)
        /*0070*/ 	.short	0x0380
        /*0072*/ 	.short	0x0018


	//----- nvinfo : EIATTR_SW_WAR
	.align		4
.L_41:
        /*0074*/ 	.byte	0x04, 0x36
        /*0076*/ 	.short	(.L_43 - .L_42)
.L_42:
        /*0078*/ 	.word	0x00000008
.L_43:


//--------------------- .nv.callgraph             --------------------------
	.section	.nv.callgraph,"",@"SHT_CUDA_CALLGRAPH"
	.align	4
	.sectionentsize	8
	.align		4
        /*0000*/ 	.word	0x00000000
	.align		4
        /*0004*/ 	.word	0xffffffff
	.align		4
        /*0008*/ 	.word	0x00000000
	.align		4
        /*000c*/ 	.word	0xfffffffe
	.align		4
        /*0010*/ 	.word	0x00000000
	.align		4
        /*0014*/ 	.word	0xfffffffd
	.align		4
        /*0018*/ 	.word	0x00000000
	.align		4
        /*001c*/ 	.word	0xfffffffc


//--------------------- .text._Z5relaxP4EdgePiS1_i --------------------------
	.section	.text._Z5relaxP4EdgePiS1_i,"ax",@progbits
	.align	128
        .global         _Z5relaxP4EdgePiS1_i
        .type           _Z5relaxP4EdgePiS1_i,@function
        .size           _Z5relaxP4EdgePiS1_i,(.L_x_2 - _Z5relaxP4EdgePiS1_i)
        .other          _Z5relaxP4EdgePiS1_i,@"STO_CUDA_ENTRY STV_DEFAULT"
_Z5relaxP4EdgePiS1_i:
.text._Z5relaxP4EdgePiS1_i:
[----:B------:R-:W-:Y:S01]  /*0000*/  LDC R1, c[0x0][0x37c] ;  /* 0x0000df00ff017b82 */ /* 0x000fe20000000800 */
[----:B------:R-:W0:Y:S07]  /*0010*/  S2R R5, SR_TID.X ;  /* 0x0000000000057919 */ /* 0x000e2e0000002100 */
[----:B------:R-:W0:Y:S01]  /*0020*/  S2UR UR4, SR_CTAID.X ;  /* 0x00000000000479c3 */ /* 0x000e220000002500 */
[----:B------:R-:W1:Y:S07]  /*0030*/  LDCU UR5, c[0x0][0x398] ;  /* 0x00007300ff0577ac */ /* 0x000e6e0008000800 */
[----:B------:R-:W0:Y:S02]  /*0040*/  LDC R0, c[0x0][0x360] ;  /* 0x0000d800ff007b82 */ /* 0x000e240000000800 */
[----:B0-----:R-:W-:-:S05]  /*0050*/  IMAD R5, R0, UR4, R5 ;  /* 0x0000000400057c24 */ /* 0x001fca000f8e0205 */
[----:B-1----:R-:W-:-:S13]  /*0060*/  ISETP.GE.AND P0, PT, R5, UR5, PT ;  /* 0x0000000505007c0c */ /* 0x002fda000bf06270 */
[----:B------:R-:W-:Y:S05]  /*0070*/  @P0 EXIT ;  /* 0x000000000000094d */ /* 0x000fea0003800000 */
[----:B------:R-:W0:Y:S01]  /*0080*/  LDC.64 R2, c[0x0][0x380] ;  /* 0x0000e000ff027b82 */ /* 0x000e220000000a00 */
[----:B------:R-:W1:Y:S01]  /*0090*/  LDCU.64 UR4, c[0x0][0x358] ;  /* 0x00006b00ff0477ac */ /* 0x000e620008000a00 */
[----:B0-----:R-:W-:-:S06]  /*00a0*/  IMAD.WIDE R2, R5, 0xc, R2 ;  /* 0x0000000c05027825 */ /* 0x001fcc00078e0202 */
[----:B------:R-:W0:Y:S01]  /*00b0*/  LDC.64 R4, c[0x0][0x388] ;  /* 0x0000e200ff047b82 */ /* 0x000e220000000a00 */
[----:B-1----:R-:W0:Y:S04]  /*00c0*/  LDG.E R9, desc[UR4][R2.64] ;  /* 0x0000000402097981 */ /* 0x002e28000c1e1900 */
[----:B------:R-:W2:Y:S04]  /*00d0*/  LDG.E R11, desc[UR4][R2.64+0x4] ;  /* 0x00000404020b7981 */ /* 0x000ea8000c1e1900 */
[----:B------:R-:W3:Y:S01]  /*00e0*/  LDG.E R0, desc[UR4][R2.64+0x8] ;  /* 0x0000080402007981 */ /* 0x000ee2000c1e1900 */
[----:B0-----:R-:W-:-:S04]  /*00f0*/  IMAD.WIDE R6, R9, 0x4, R4 ;  /* 0x0000000409067825 */ /* 0x001fc800078e0204 */
[----:B--2---:R-:W-:Y:S02]  /*0100*/  IMAD.WIDE R4, R11, 0x4, R4 ;  /* 0x000000040b047825 */ /* 0x004fe400078e0204 */
[----:B------:R-:W3:Y:S04]  /*0110*/  LDG.E R7, desc[UR4][R6.64] ;  /* 0x0000000406077981 */ /* 0x000ee8000c1e1900 */
[----:B------:R-:W2:Y:S01]  /*0120*/  LDG.E R8, desc[UR4][R4.64] ;  /* 0x0000000404087981 */ /* 0x000ea2000c1e1900 */
[----:B---3--:R-:W-:-:S04]  /*0130*/  IADD3 R13, PT, PT, R0, R7, RZ ;  /* 0x00000007000d7210 */ /* 0x008fc80007ffe0ff */
[----:B--2---:R-:W-:-:S13]  /*0140*/  ISETP.GT.AND P0, PT, R8, R13, PT ;  /* 0x0000000d0800720c */ /* 0x004fda0003f04270 */
[----:B------:R-:W-:Y:S05]  /*0150*/  @!P0 EXIT ;  /* 0x000000000000894d */ /* 0x000fea0003800000 */
[----:B------:R-:W0:Y:S01]  /*0160*/  LDC.64 R2, c[0x0][0x390] ;  /* 0x0000e400ff027b82 */ /* 0x000e220000000a00 */
[----:B------:R-:W-:Y:S01]  /*0170*/  STG.E desc[UR4][R4.64], R13 ;  /* 0x0000000d04007986 */ /* 0x000fe2000c101904 */
[----:B0-----:R-:W-:-:S05]  /*0180*/  IMAD.WIDE R2, R11, 0x4, R2 ;  /* 0x000000040b027825 */ /* 0x001fca00078e0202 */
[----:B------:R-:W-:Y:S01]  /*0190*/  STG.E desc[UR4][R2.64], R9 ;  /* 0x0000000902007986 */ /* 0x000fe2000c101904 */
[----:B------:R-:W-:Y:S05]  /*01a0*/  EXIT ;  /* 0x000000000000794d */ /* 0x000fea0003800000 */
.L_x_0:
[----:B------:R-:W-:-:S00]  /*01b0*/  BRA `(.L_x_0) ;  /* 0xfffffffc00fc7947 */ /* 0x000fc0000383ffff */
[----:B------:R-:W-:-:S00]  /*01c0*/  NOP ;  /* 0x0000000000007918 */ /* 0x000fc00000000000 */
        /* <DEDUP_REMOVED lines=11> */
.L_x_2:


//--------------------- .text._Z10initializePiS_ii --------------------------
	.section	.text._Z10initializePiS_ii,"ax",@progbits
	.align	128
        .global         _Z10initializePiS_ii
        .type           _Z10initializePiS_ii,@function
        .size           _Z10initializePiS_ii,(.L_x_3 - _Z10initializePiS_ii)
        .other          _Z10initializePiS_ii,@"STO_CUDA_ENTRY STV_DEFAULT"
_Z10initializePiS_ii:
.text._Z10initializePiS_ii:
        /* <DEDUP_REMOVED lines=8> */
[----:B------:R-:W0:Y:S01]  /*0080*/  LDCU UR4, c[0x0][0x394] ;  /* 0x00007280ff0477ac */ /* 0x000e220008000800 */
[----:B------:R-:W1:Y:S08]  /*0090*/  LDC.64 R2, c[0x0][0x380] ;  /* 0x0000e000ff027b82 */ /* 0x000e700000000a00 */
[----:B------:R-:W2:Y:S01]  /*00a0*/  LDC.64 R4, c[0x0][0x388] ;  /* 0x0000e200ff047b82 */ /* 0x000ea20000000a00 */
[C---:B0-----:R-:W-:Y:S01]  /*00b0*/  ISETP.NE.AND P0, PT, R7.reuse, UR4, PT ;  /* 0x0000000407007c0c */ /* 0x041fe2000bf05270 */
[----:B------:R-:W0:Y:S03]  /*00c0*/  LDCU.64 UR4, c[0x0][0x358] ;  /* 0x00006b00ff0477ac */ /* 0x000e260008000a00 */
[----:B------:R-:W-:Y:S01]  /*00d0*/  FSEL R0, RZ, +INF , !P0 ;  /* 0x7f800000ff007808 */ /* 0x000fe20004000000 */
[----:B-1----:R-:W-:-:S03]  /*00e0*/  IMAD.WIDE R2, R7, 0x4, R2 ;  /* 0x0000000407027825 */ /* 0x002fc600078e0202 */
[----:B------:R-:W0:Y:S01]  /*00f0*/  F2I.TRUNC.NTZ R9, R0 ;  /* 0x0000000000097305 */ /* 0x000e22000020f100 */
[----:B--2---:R-:W-:Y:S01]  /*0100*/  IMAD.WIDE R4, R7, 0x4, R4 ;  /* 0x0000000407047825 */ /* 0x004fe200078e0204 */
[----:B0-----:R-:W-:Y:S04]  /*0110*/  STG.E desc[UR4][R2.64], R9 ;  /* 0x0000000902007986 */ /* 0x001fe8000c101904 */
[----:B------:R-:W-:Y:S01]  /*0120*/  STG.E desc[UR4][R4.64], RZ ;  /* 0x000000ff04007986 */ /* 0x000fe2000c101904 */
[----:B------:R-:W-:Y:S05]  /*0130*/  EXIT ;  /* 0x000000000000794d */ /* 0x000fea0003800000 */
.L_x_1:
        /* <DEDUP_REMOVED lines=12> */
.L_x_3:


//--------------------- .nv.shared.reserved.0     --------------------------
	.section	.nv.shared.reserved.0,"aw",@nobits
	.weak		__nv_reservedSMEM_offset_0_alias
	.size		__nv_reservedSMEM_offset_0_alias, 0, 64
	.other		__nv_reservedSMEM_offset_0_alias,@"STO_CUDA_RESERVED_SHARED STV_DEFAULT"
__nv_reservedSMEM_offset_0_alias:
	.zero		0
	.zero		64


//--------------------- .nv.constant0._Z5relaxP4EdgePiS1_i --------------------------
	.section	.nv.constant0._Z5relaxP4EdgePiS1_i,"a",@progbits
	.sectionflags	@""
	.align	4
.nv.constant0._Z5relaxP4EdgePiS1_i:
	.zero		924


//--------------------- .nv.constant0._Z10initializePiS_ii --------------------------
	.section	.nv.constant0._Z10initializePiS_ii,"a",@progbits
	.sectionflags	@""
	.align	4
.nv.constant0._Z10initializePiS_ii:
	.zero		920


//--------------------- SYMBOLS --------------------------

	.type		.nv.reservedSmem.offset0,@object
	.size		.nv.reservedSmem.offset0,0x4
